//
// Generated by NVIDIA NVVM Compiler
//
// Compiler Build ID: CL-36424714
// Cuda compilation tools, release 13.0, V13.0.88
// Based on NVVM 20.0.0
//

.version 9.0
.target sm_100
.address_size 64

	// .globl	_Z10PDH_kernelP8atomdescP10hist_entryxd

.visible .entry _Z10PDH_kernelP8atomdescP10hist_entryxd(
	.param .u64 .ptr .align 1 _Z10PDH_kernelP8atomdescP10hist_entryxd_param_0,
	.param .u64 .ptr .align 1 _Z10PDH_kernelP8atomdescP10hist_entryxd_param_1,
	.param .u64 _Z10PDH_kernelP8atomdescP10hist_entryxd_param_2,
	.param .f64 _Z10PDH_kernelP8atomdescP10hist_entryxd_param_3
)
{
	.reg .pred 	%p<4>;
	.reg .b32 	%r<11>;
	.reg .b64 	%rd<16>;
	.reg .b64 	%fd<16>;

	ld.param.u64 	%rd10, [_Z10PDH_kernelP8atomdescP10hist_entryxd_param_0];
	ld.param.u64 	%rd8, [_Z10PDH_kernelP8atomdescP10hist_entryxd_param_1];
	ld.param.u64 	%rd9, [_Z10PDH_kernelP8atomdescP10hist_entryxd_param_2];
	ld.param.f64 	%fd1, [_Z10PDH_kernelP8atomdescP10hist_entryxd_param_3];
	cvta.to.global.u64 	%rd1, %rd10;
	mov.u32 	%r4, %ctaid.x;
	mov.u32 	%r5, %ntid.x;
	mov.u32 	%r6, %tid.x;
	mad.lo.s32 	%r7, %r4, %r5, %r6;
	cvt.s64.s32 	%rd2, %r7;
	setp.le.s64 	%p1, %rd9, %rd2;
	@%p1 bra 	$L__BB0_4;
	cvt.u32.u64 	%r8, %rd2;
	add.s32 	%r10, %r8, 1;
	cvt.s64.s32 	%rd15, %r10;
	setp.le.s64 	%p2, %rd9, %rd15;
	@%p2 bra 	$L__BB0_4;
	mad.lo.s64 	%rd4, %rd2, 24, %rd1;
	cvta.to.global.u64 	%rd5, %rd8;
$L__BB0_3:
	ld.global.f64 	%fd2, [%rd4];
	mad.lo.s64 	%rd11, %rd15, 24, %rd1;
	ld.global.f64 	%fd3, [%rd11];
	sub.f64 	%fd4, %fd2, %fd3;
	ld.global.f64 	%fd5, [%rd4+8];
	ld.global.f64 	%fd6, [%rd11+8];
	sub.f64 	%fd7, %fd5, %fd6;
	ld.global.f64 	%fd8, [%rd4+16];
	ld.global.f64 	%fd9, [%rd11+16];
	sub.f64 	%fd10, %fd8, %fd9;
	mul.f64 	%fd11, %fd7, %fd7;
	fma.rn.f64 	%fd12, %fd4, %fd4, %fd11;
	fma.rn.f64 	%fd13, %fd10, %fd10, %fd12;
	sqrt.rn.f64 	%fd14, %fd13;
	div.rn.f64 	%fd15, %fd14, %fd1;
	cvt.rzi.s32.f64 	%r9, %fd15;
	mul.wide.s32 	%rd12, %r9, 8;
	add.s64 	%rd13, %rd5, %rd12;
	atom.global.add.u64 	%rd14, [%rd13], 1;
	add.s32 	%r10, %r10, 1;
	cvt.s64.s32 	%rd15, %r10;
	setp.gt.s64 	%p3, %rd9, %rd15;
	@%p3 bra 	$L__BB0_3;
$L__BB0_4:
	ret;

}


// ===== COMPILED SASS (sm_100) =====

	.target	sm_100

	.elftype	@"ET_EXEC"


//--------------------- .note.nv.tkinfo           --------------------------
	.section	.note.nv.tkinfo,"",@"SHT_NOTE"
	.sectionflags	@"SHF_NOTE_NV_TKINFO"
	.tkinfo
        /*0018*/ 	.word	0x00000002
        /*0030*/ 	.string	""
        /*0030*/ 	.string	"ptxas"
        /*0030*/ 	.string	"Cuda compilation tools, release 13.0, V13.0.88"
        /*0030*/ 	.string	"Build cuda_13.0.r13.0/compiler.36424714_0"
        /*0030*/ 	.string	"-arch sm_100 -m 64 "



//--------------------- .note.nv.cuinfo           --------------------------
	.section	.note.nv.cuinfo,"",@"SHT_NOTE"
	.sectionflags	@"SHF_NOTE_NV_CUINFO"
        /*0018*/ 	.short	0x0002
        /*001a*/ 	.short	0x0064
        /*001c*/ 	.short	0x0082
	.zero		2


//--------------------- .nv.info                  --------------------------
	.section	.nv.info,"",@"SHT_CUDA_INFO"
	.align	4


	//----- nvinfo : EIATTR_REGCOUNT
	.align		4
        /*0000*/ 	.byte	0x04, 0x2f
        /*0002*/ 	.short	(.L_1 - .L_0)
	.align		4
.L_0:
        /*0004*/ 	.word	index@(_Z10PDH_kernelP8atomdescP10hist_entryxd)
        /*0008*/ 	.word	0x0000001e


	//----- nvinfo : EIATTR_FRAME_SIZE
	.align		4
.L_1:
        /*000c*/ 	.byte	0x04, 0x11
        /*000e*/ 	.short	(.L_3 - .L_2)
	.align		4
.L_2:
        /*0010*/ 	.word	index@($__internal_1_$__cuda_sm20_dsqrt_rn_f64_mediumpath_v1)
        /*0014*/ 	.word	0x00000000


	//----- nvinfo : EIATTR_FRAME_SIZE
	.align		4
.L_3:
        /*0018*/ 	.byte	0x04, 0x11
        /*001a*/ 	.short	(.L_5 - .L_4)
	.align		4
.L_4:
        /*001c*/ 	.word	index@($__internal_0_$__cuda_sm20_div_rn_f64_full)
        /*0020*/ 	.word	0x00000000


	//----- nvinfo : EIATTR_FRAME_SIZE
	.align		4
.L_5:
        /*0024*/ 	.byte	0x04, 0x11
        /*0026*/ 	.short	(.L_7 - .L_6)
	.align		4
.L_6:
        /*0028*/ 	.word	index@(_Z10PDH_kernelP8atomdescP10hist_entryxd)
        /*002c*/ 	.word	0x00000000


	//----- nvinfo : EIATTR_MIN_STACK_SIZE
	.align		4
.L_7:
        /*0030*/ 	.byte	0x04, 0x12
        /*0032*/ 	.short	(.L_9 - .L_8)
	.align		4
.L_8:
        /*0034*/ 	.word	index@(_Z10PDH_kernelP8atomdescP10hist_entryxd)
        /*0038*/ 	.word	0x00000000
.L_9:


//--------------------- .nv.compat                --------------------------
	.section	.nv.compat,"",@"SHT_CUDA_COMPAT_INFO"
	.align	4
        /*0000*/ 	.byte	0x02, 0x09, 0x00, 0x00, 0x02, 0x02, 0x01, 0x00, 0x02, 0x05, 0x05, 0x00, 0x03, 0x07, 0x01, 0x01
        /*0010*/ 	.byte	0x02, 0x03, 0x00, 0x00, 0x02, 0x06, 0x01, 0x00, 0x04, 0x0b, 0x08, 0x00, 0x01, 0x00, 0x00, 0x00
        /*0020*/ 	.byte	0x00, 0x00, 0x00, 0x00


//--------------------- .nv.info._Z10PDH_kernelP8atomdescP10hist_entryxd --------------------------
	.section	.nv.info._Z10PDH_kernelP8atomdescP10hist_entryxd,"",@"SHT_CUDA_INFO"
	.sectionflags	@""
	.align	4


	//----- nvinfo : EIATTR_CUDA_API_VERSION
	.align		4
        /*0000*/ 	.byte	0x04, 0x37
        /*0002*/ 	.short	(.L_11 - .L_10)
.L_10:
        /*0004*/ 	.word	0x00000082


	//----- nvinfo : EIATTR_KPARAM_INFO
	.align		4
.L_11:
        /*0008*/ 	.byte	0x04, 0x17
        /*000a*/ 	.short	(.L_13 - .L_12)
.L_12:
        /*000c*/ 	.word	0x00000000
        /*0010*/ 	.short	0x0003
        /*0012*/ 	.short	0x0018
        /*0014*/ 	.byte	0x00, 0xf0, 0x21, 0x00


	//----- nvinfo : EIATTR_KPARAM_INFO
	.align		4
.L_13:
        /*0018*/ 	.byte	0x04, 0x17
        /*001a*/ 	.short	(.L_15 - .L_14)
.L_14:
        /*001c*/ 	.word	0x00000000
        /*0020*/ 	.short	0x0002
        /*0022*/ 	.short	0x0010
        /*0024*/ 	.byte	0x00, 0xf0, 0x21, 0x00


	//----- nvinfo : EIATTR_KPARAM_INFO
	.align		4
.L_15:
        /*0028*/ 	.byte	0x04, 0x17
        /*002a*/ 	.short	(.L_17 - .L_16)
.L_16:
        /*002c*/ 	.word	0x00000000
        /*0030*/ 	.short	0x0001
        /*0032*/ 	.short	0x0008
        /*0034*/ 	.byte	0x00, 0xf5, 0x21, 0x00


	//----- nvinfo : EIATTR_KPARAM_INFO
	.align		4
.L_17:
        /*0038*/ 	.byte	0x04, 0x17
        /*003a*/ 	.short	(.L_19 - .L_18)
.L_18:
        /*003c*/ 	.word	0x00000000
        /*0040*/ 	.short	0x0000
        /*0042*/ 	.short	0x0000
        /*0044*/ 	.byte	0x00, 0xf5, 0x21, 0x00


	//----- nvinfo : EIATTR_SPARSE_MMA_MASK
	.align		4
.L_19:
        /*0048*/ 	.byte	0x03, 0x50
        /*004a*/ 	.short	0x0000


	//----- nvinfo : EIATTR_MAXREG_COUNT
	.align		4
        /*004c*/ 	.byte	0x03, 0x1b
        /*004e*/ 	.short	0x00ff


	//----- nvinfo : EIATTR_MERCURY_ISA_VERSION
	.align		4
        /*0050*/ 	.byte	0x03, 0x5f
        /*0052*/ 	.short	0x0101


	//----- nvinfo : EIATTR_VRC_CTA_INIT_COUNT
	.align		4
        /*0054*/ 	.byte	0x02, 0x4a
	.zero		1
	.zero		1


	//----- nvinfo : EIATTR_EXIT_INSTR_OFFSETS
	.align		4
        /*0058*/ 	.byte	0x04, 0x1c
        /*005a*/ 	.short	(.L_21 - .L_20)


	//   ....[0]....
.L_20:
        /*005c*/ 	.word	0x00000090


	//   ....[1]....
        /*0060*/ 	.word	0x000000e0


	//   ....[2]....
        /*0064*/ 	.word	0x000005f0


	//----- nvinfo : EIATTR_CRS_STACK_SIZE
	.align		4
.L_21:
        /*0068*/ 	.byte	0x04, 0x1e
        /*006a*/ 	.short	(.L_23 - .L_22)
.L_22:
        /*006c*/ 	.word	0x00000000


	//----- nvinfo : EIATTR_CBANK_PARAM_SIZE
	.align		4
.L_23:
        /*0070*/ 	.byte	0x03, 0x19
        /*0072*/ 	.short	0x0020


	//----- nvinfo : EIATTR_PARAM_CBANK
	.align		4
        /*0074*/ 	.byte	0x04, 0x0a
        /*0076*/ 	.short	(.L_25 - .L_24)
	.align		4
.L_24:
        /*0078*/ 	.word	index@(.nv.constant0._Z10PDH_kernelP8atomdescP10hist_entryxd)
        /*007c*/ 	.short	0x0380
        /*007e*/ 	.short	0x0020


	//----- nvinfo : EIATTR_SW_WAR
	.align		4
.L_25:
        /*0080*/ 	.byte	0x04, 0x36
        /*0082*/ 	.short	(.L_27 - .L_26)
.L_26:
        /*0084*/ 	.word	0x00000008
.L_27:


//--------------------- .nv.callgraph             --------------------------
	.section	.nv.callgraph,"",@"SHT_CUDA_CALLGRAPH"
	.align	4
	.sectionentsize	8
	.align		4
        /*0000*/ 	.word	0x00000000
	.align		4
        /*0004*/ 	.word	0xffffffff
	.align		4
        /*0008*/ 	.word	0x00000000
	.align		4
        /*000c*/ 	.word	0xfffffffe
	.align		4
        /*0010*/ 	.word	0x00000000
	.align		4
        /*0014*/ 	.word	0xfffffffd
	.align		4
        /*0018*/ 	.word	0x00000000
	.align		4
        /*001c*/ 	.word	0xfffffffc


//--------------------- .text._Z10PDH_kernelP8atomdescP10hist_entryxd --------------------------
	.section	.text._Z10PDH_kernelP8atomdescP10hist_entryxd,"ax",@progbits
	.align	128
        .global         _Z10PDH_kernelP8atomdescP10hist_entryxd
        .type           _Z10PDH_kernelP8atomdescP10hist_entryxd,@function
        .size           _Z10PDH_kernelP8atomdescP10hist_entryxd,(.L_x_16 - _Z10PDH_kernelP8atomdescP10hist_entryxd)
        .other          _Z10PDH_kernelP8atomdescP10hist_entryxd,@"STO_CUDA_ENTRY STV_DEFAULT"
_Z10PDH_kernelP8atomdescP10hist_entryxd:
.text._Z10PDH_kernelP8atomdescP10hist_entryxd:
[----:B------:R-:W-:Y:S01]  /*0000*/  LDC R1, c[0x0][0x37c] ;  /* 0x0000df00ff017b82 */ /* 0x000fe20000000800 */
[----:B------:R-:W0:Y:S07]  /*0010*/  S2R R0, SR_TID.X ;  /* 0x0000000000007919 */ /* 0x000e2e0000002100 */
[----:B------:R-:W0:Y:S01]  /*0020*/  S2UR UR4, SR_CTAID.X ;  /* 0x00000000000479c3 */ /* 0x000e220000002500 */
[----:B------:R-:W1:Y:S07]  /*0030*/  LDCU.64 UR6, c[0x0][0x390] ;  /* 0x00007200ff0677ac */ /* 0x000e6e0008000a00 */
[----:B------:R-:W0:Y:S02]  /*0040*/  LDC R3, c[0x0][0x360] ;  /* 0x0000d800ff037b82 */ /* 0x000e240000000800 */
[----:B0-----:R-:W-:-:S05]  /*0050*/  IMAD R3, R3, UR4, R0 ;  /* 0x0000000403037c24 */ /* 0x001fca000f8e0200 */
[----:B-1----:R-:W-:Y:S02]  /*0060*/  ISETP.GE.U32.AND P0, PT, R3, UR6, PT ;  /* 0x0000000603007c0c */ /* 0x002fe4000bf06070 */
[----:B------:R-:W-:-:S04]  /*0070*/  SHF.R.S32.HI R2, RZ, 0x1f, R3 ;  /* 0x0000001fff027819 */ /* 0x000fc80000011403 */
[----:B------:R-:W-:-:S13]  /*0080*/  ISETP.GE.AND.EX P0, PT, R2, UR7, PT, P0 ;  /* 0x0000000702007c0c */ /* 0x000fda000bf06300 */
[----:B------:R-:W-:Y:S05]  /*0090*/  @P0 EXIT ;  /* 0x000000000000094d */ /* 0x000fea0003800000 */
[----:B------:R-:W-:-:S05]  /*00a0*/  VIADD R0, R3, 0x1 ;  /* 0x0000000103007836 */ /* 0x000fca0000000000 */
[----:B------:R-:W-:Y:S02]  /*00b0*/  ISETP.GE.U32.AND P0, PT, R0, UR6, PT ;  /* 0x0000000600007c0c */ /* 0x000fe4000bf06070 */
[----:B------:R-:W-:-:S04]  /*00c0*/  SHF.R.S32.HI R4, RZ, 0x1f, R0 ;  /* 0x0000001fff047819 */ /* 0x000fc80000011400 */
[----:B------:R-:W-:-:S13]  /*00d0*/  ISETP.GE.AND.EX P0, PT, R4, UR7, PT, P0 ;  /* 0x0000000704007c0c */ /* 0x000fda000bf06300 */
[----:B------:R-:W-:Y:S05]  /*00e0*/  @P0 EXIT ;  /* 0x000000000000094d */ /* 0x000fea0003800000 */
[----:B------:R-:W0:Y:S01]  /*00f0*/  LDC.64 R10, c[0x0][0x380] ;  /* 0x0000e000ff0a7b82 */ /* 0x000e220000000a00 */
[----:B------:R-:W-:Y:S01]  /*0100*/  IMAD R5, R2, 0x18, RZ ;  /* 0x0000001802057824 */ /* 0x000fe200078e02ff */
[----:B------:R-:W1:Y:S01]  /*0110*/  LDCU.64 UR4, c[0x0][0x358] ;  /* 0x00006b00ff0477ac */ /* 0x000e620008000a00 */
[----:B------:R-:W2:Y:S05]  /*0120*/  LDCU UR6, c[0x0][0x39c] ;  /* 0x00007380ff0677ac */ /* 0x000eaa0008000800 */
[----:B------:R-:W3:Y:S01]  /*0130*/  LDC.64 R16, c[0x0][0x380] ;  /* 0x0000e000ff107b82 */ /* 0x000ee20000000a00 */
[----:B------:R-:W4:Y:S07]  /*0140*/  LDCU.64 UR8, c[0x0][0x390] ;  /* 0x00007200ff0877ac */ /* 0x000f2e0008000a00 */
[----:B------:R-:W1:Y:S08]  /*0150*/  LDC.64 R14, c[0x0][0x398] ;  /* 0x0000e600ff0e7b82 */ /* 0x000e700000000a00 */
[----:B------:R-:W1:Y:S01]  /*0160*/  LDC.64 R12, c[0x0][0x388] ;  /* 0x0000e200ff0c7b82 */ /* 0x000e620000000a00 */
[----:B0-----:R-:W-:-:S04]  /*0170*/  IMAD.WIDE.U32 R10, R3, 0x18, R10 ;  /* 0x00000018030a7825 */ /* 0x001fc800078e000a */
[----:B------:R-:W-:Y:S02]  /*0180*/  IMAD.MOV.U32 R3, RZ, RZ, R0 ;  /* 0x000000ffff037224 */ /* 0x000fe400078e0000 */
[----:B--2-4-:R-:W-:-:S07]  /*0190*/  IMAD.IADD R11, R11, 0x1, R5 ;  /* 0x000000010b0b7824 */ /* 0x014fce00078e0205 */
.L_x_4:
[----:B------:R-:W-:Y:S01]  /*01a0*/  IMAD R5, R4, 0x18, RZ ;  /* 0x0000001804057824 */ /* 0x000fe200078e02ff */
[----:B-1----:R-:W2:Y:S01]  /*01b0*/  LDG.E.64 R20, desc[UR4][R10.64+0x8] ;  /* 0x000008040a147981 */ /* 0x002ea2000c1e1b00 */
[----:B0--3--:R-:W-:-:S03]  /*01c0*/  IMAD.WIDE.U32 R8, R0, 0x18, R16 ;  /* 0x0000001800087825 */ /* 0x009fc600078e0010 */
[----:B------:R-:W3:Y:S01]  /*01d0*/  LDG.E.64 R6, desc[UR4][R10.64] ;  /* 0x000000040a067981 */ /* 0x000ee2000c1e1b00 */
[----:B------:R-:W-:-:S03]  /*01e0*/  IMAD.IADD R9, R9, 0x1, R5 ;  /* 0x0000000109097824 */ /* 0x000fc600078e0205 */
[----:B------:R-:W4:Y:S04]  /*01f0*/  LDG.E.64 R4, desc[UR4][R10.64+0x10] ;  /* 0x000010040a047981 */ /* 0x000f28000c1e1b00 */
[----:B------:R-:W2:Y:S04]  /*0200*/  LDG.E.64 R22, desc[UR4][R8.64+0x8] ;  /* 0x0000080408167981 */ /* 0x000ea8000c1e1b00 */
[----:B------:R-:W3:Y:S04]  /*0210*/  LDG.E.64 R18, desc[UR4][R8.64] ;  /* 0x0000000408127981 */ /* 0x000ee8000c1e1b00 */
[----:B------:R0:W4:Y:S02]  /*0220*/  LDG.E.64 R24, desc[UR4][R8.64+0x10] ;  /* 0x0000100408187981 */ /* 0x000124000c1e1b00 */
[----:B0-----:R-:W-:-:S02]  /*0230*/  IMAD.MOV.U32 R8, RZ, RZ, 0x0 ;  /* 0x00000000ff087424 */ /* 0x001fc400078e00ff */
[----:B------:R-:W-:Y:S01]  /*0240*/  IMAD.MOV.U32 R9, RZ, RZ, 0x3fd80000 ;  /* 0x3fd80000ff097424 */ /* 0x000fe200078e00ff */
[----:B------:R-:W-:Y:S05]  /*0250*/  YIELD ;  /* 0x0000000000007946 */ /* 0x000fea0003800000 */
[----:B------:R-:W-:Y:S01]  /*0260*/  BSSY.RECONVERGENT B0, `(.L_x_0) ;  /* 0x0000017000007945 */ /* 0x000fe20003800200 */
[----:B--2---:R-:W-:Y:S02]  /*0270*/  DADD R20, R20, -R22 ;  /* 0x0000000014147229 */ /* 0x004fe40000000816 */
[----:B---3--:R-:W-:-:S06]  /*0280*/  DADD R6, R6, -R18 ;  /* 0x0000000006067229 */ /* 0x008fcc0000000812 */
[----:B------:R-:W-:Y:S02]  /*0290*/  DMUL R20, R20, R20 ;  /* 0x0000001414147228 */ /* 0x000fe40000000000 */
[----:B----4-:R-:W-:-:S06]  /*02a0*/  DADD R4, R4, -R24 ;  /* 0x0000000004047229 */ /* 0x010fcc0000000818 */
[----:B------:R-:W-:-:S08]  /*02b0*/  DFMA R20, R6, R6, R20 ;  /* 0x000000060614722b */ /* 0x000fd00000000014 */
[----:B------:R-:W-:-:S06]  /*02c0*/  DFMA R4, R4, R4, R20 ;  /* 0x000000040404722b */ /* 0x000fcc0000000014 */
[----:B------:R-:W0:Y:S04]  /*02d0*/  MUFU.RSQ64H R7, R5 ;  /* 0x0000000500077308 */ /* 0x000e280000001c00 */
[----:B------:R-:W-:-:S06]  /*02e0*/  VIADD R6, R5, 0xfcb00000 ;  /* 0xfcb0000005067836 */ /* 0x000fcc0000000000 */
[----:B0-----:R-:W-:-:S08]  /*02f0*/  DMUL R18, R6, R6 ;  /* 0x0000000606127228 */ /* 0x001fd00000000000 */
[----:B------:R-:W-:-:S08]  /*0300*/  DFMA R18, R4, -R18, 1 ;  /* 0x3ff000000412742b */ /* 0x000fd00000000812 */
[----:B------:R-:W-:Y:S02]  /*0310*/  DFMA R8, R18, R8, 0.5 ;  /* 0x3fe000001208742b */ /* 0x000fe40000000008 */
[----:B------:R-:W-:-:S08]  /*0320*/  DMUL R18, R6, R18 ;  /* 0x0000001206127228 */ /* 0x000fd00000000000 */
[----:B------:R-:W-:Y:S01]  /*0330*/  DFMA R24, R8, R18, R6 ;  /* 0x000000120818722b */ /* 0x000fe20000000006 */
[----:B------:R-:W-:-:S07]  /*0340*/  ISETP.GE.U32.AND P0, PT, R6, 0x7ca00000, PT ;  /* 0x7ca000000600780c */ /* 0x000fce0003f06070 */
[----:B------:R-:W-:Y:S02]  /*0350*/  DMUL R18, R4, R24 ;  /* 0x0000001804127228 */ /* 0x000fe40000000000 */
[----:B------:R-:W-:Y:S01]  /*0360*/  VIADD R23, R25, 0xfff00000 ;  /* 0xfff0000019177836 */ /* 0x000fe20000000000 */
[----:B------:R-:W-:-:S05]  /*0370*/  MOV R22, R24 ;  /* 0x0000001800167202 */ /* 0x000fca0000000f00 */
[----:B------:R-:W-:-:S08]  /*0380*/  DFMA R20, R18, -R18, R4 ;  /* 0x800000121214722b */ /* 0x000fd00000000004 */
[----:B------:R-:W-:Y:S01]  /*0390*/  DFMA R8, R20, R22, R18 ;  /* 0x000000161408722b */ /* 0x000fe20000000012 */
[----:B------:R-:W-:Y:S10]  /*03a0*/  @!P0 BRA `(.L_x_1) ;  /* 0x0000000000088947 */ /* 0x000ff40003800000 */
[----:B------:R-:W-:-:S07]  /*03b0*/  MOV R0, 0x3d0 ;  /* 0x000003d000007802 */ /* 0x000fce0000000f00 */
[----:B------:R-:W-:Y:S05]  /*03c0*/  CALL.REL.NOINC `($__internal_1_$__cuda_sm20_dsqrt_rn_f64_mediumpath_v1) ;  /* 0x0000000400f07944 */ /* 0x000fea0003c00000 */
.L_x_1:
[----:B------:R-:W-:Y:S05]  /*03d0*/  BSYNC.RECONVERGENT B0 ;  /* 0x0000000000007941 */ /* 0x000fea0003800200 */
.L_x_0:
[----:B------:R-:W0:Y:S01]  /*03e0*/  MUFU.RCP64H R5, UR6 ;  /* 0x0000000600057d08 */ /* 0x000e220008001800 */
[----:B------:R-:W-:Y:S01]  /*03f0*/  IMAD.MOV.U32 R4, RZ, RZ, 0x1 ;  /* 0x00000001ff047424 */ /* 0x000fe200078e00ff */
[----:B------:R-:W-:Y:S01]  /*0400*/  FSETP.GEU.AND P1, PT, |R9|, 6.5827683646048100446e-37, PT ;  /* 0x036000000900780b */ /* 0x000fe20003f2e200 */
[----:B------:R-:W-:Y:S04]  /*0410*/  BSSY.RECONVERGENT B0, `(.L_x_2) ;  /* 0x0000012000007945 */ /* 0x000fe80003800200 */
[----:B0-----:R-:W-:-:S08]  /*0420*/  DFMA R6, R4, -R14, 1 ;  /* 0x3ff000000406742b */ /* 0x001fd0000000080e */
[----:B------:R-:W-:-:S08]  /*0430*/  DFMA R6, R6, R6, R6 ;  /* 0x000000060606722b */ /* 0x000fd00000000006 */
[----:B------:R-:W-:-:S08]  /*0440*/  DFMA R6, R4, R6, R4 ;  /* 0x000000060406722b */ /* 0x000fd00000000004 */
[----:B------:R-:W-:-:S08]  /*0450*/  DFMA R4, R6, -R14, 1 ;  /* 0x3ff000000604742b */ /* 0x000fd0000000080e */
[----:B------:R-:W-:-:S08]  /*0460*/  DFMA R4, R6, R4, R6 ;  /* 0x000000040604722b */ /* 0x000fd00000000006 */
[----:B------:R-:W-:-:S08]  /*0470*/  DMUL R6, R4, R8 ;  /* 0x0000000804067228 */ /* 0x000fd00000000000 */
[----:B------:R-:W-:-:S08]  /*0480*/  DFMA R18, R6, -R14, R8 ;  /* 0x8000000e0612722b */ /* 0x000fd00000000008 */
[----:B------:R-:W-:-:S10]  /*0490*/  DFMA R4, R4, R18, R6 ;  /* 0x000000120404722b */ /* 0x000fd40000000006 */
[----:B------:R-:W-:-:S05]  /*04a0*/  FFMA R0, RZ, UR6, R5 ;  /* 0x00000006ff007c23 */ /* 0x000fca0008000005 */
[----:B------:R-:W-:-:S13]  /*04b0*/  FSETP.GT.AND P0, PT, |R0|, 1.469367938527859385e-39, PT ;  /* 0x001000000000780b */ /* 0x000fda0003f04200 */
[----:B------:R-:W-:Y:S05]  /*04c0*/  @P0 BRA P1, `(.L_x_3) ;  /* 0x0000000000180947 */ /* 0x000fea0000800000 */
[----:B------:R-:W-:Y:S01]  /*04d0*/  IMAD.MOV.U32 R4, RZ, RZ, R8 ;  /* 0x000000ffff047224 */ /* 0x000fe200078e0008 */
[----:B------:R-:W-:Y:S01]  /*04e0*/  MOV R2, 0x510 ;  /* 0x0000051000027802 */ /* 0x000fe20000000f00 */
[----:B------:R-:W-:-:S07]  /*04f0*/  IMAD.MOV.U32 R5, RZ, RZ, R9 ;  /* 0x000000ffff057224 */ /* 0x000fce00078e0009 */
[----:B------:R-:W-:Y:S05]  /*0500*/  CALL.REL.NOINC `($__internal_0_$__cuda_sm20_div_rn_f64_full) ;  /* 0x00000000003c7944 */ /* 0x000fea0003c00000 */
[----:B------:R-:W-:Y:S02]  /*0510*/  IMAD.MOV.U32 R4, RZ, RZ, R20 ;  /* 0x000000ffff047224 */ /* 0x000fe400078e0014 */
[----:B------:R-:W-:-:S07]  /*0520*/  IMAD.MOV.U32 R5, RZ, RZ, R21 ;  /* 0x000000ffff057224 */ /* 0x000fce00078e0015 */
.L_x_3:
[----:B------:R-:W-:Y:S05]  /*0530*/  BSYNC.RECONVERGENT B0 ;  /* 0x0000000000007941 */ /* 0x000fea0003800200 */
.L_x_2:
[----:B------:R0:W1:Y:S01]  /*0540*/  F2I.F64.TRUNC R7, R4 ;  /* 0x0000000400077311 */ /* 0x000062000030d100 */
[----:B------:R-:W-:Y:S01]  /*0550*/  IADD3 R0, PT, PT, R3, 0x1, RZ ;  /* 0x0000000103007810 */ /* 0x000fe20007ffe0ff */
[----:B------:R-:W-:Y:S02]  /*0560*/  IMAD.MOV.U32 R8, RZ, RZ, 0x1 ;  /* 0x00000001ff087424 */ /* 0x000fe400078e00ff */
[----:B------:R-:W-:Y:S01]  /*0570*/  IMAD.MOV.U32 R9, RZ, RZ, 0x0 ;  /* 0x00000000ff097424 */ /* 0x000fe200078e00ff */
[----:B------:R-:W-:Y:S02]  /*0580*/  ISETP.GE.U32.AND P0, PT, R0, UR8, PT ;  /* 0x0000000800007c0c */ /* 0x000fe4000bf06070 */
[----:B0-----:R-:W-:-:S04]  /*0590*/  SHF.R.S32.HI R4, RZ, 0x1f, R0 ;  /* 0x0000001fff047819 */ /* 0x001fc80000011400 */
[----:B------:R-:W-:Y:S01]  /*05a0*/  ISETP.GE.AND.EX P0, PT, R4, UR9, PT, P0 ;  /* 0x0000000904007c0c */ /* 0x000fe2000bf06300 */
[----:B-1----:R-:W-:-:S05]  /*05b0*/  IMAD.WIDE R6, R7, 0x8, R12 ;  /* 0x0000000807067825 */ /* 0x002fca00078e020c */
[----:B------:R0:W-:Y:S01]  /*05c0*/  REDG.E.ADD.64.STRONG.GPU desc[UR4][R6.64], R8 ;  /* 0x000000080600798e */ /* 0x0001e2000c12e504 */
[----:B------:R-:W-:-:S06]  /*05d0*/  IMAD.MOV.U32 R3, RZ, RZ, R0 ;  /* 0x000000ffff037224 */ /* 0x000fcc00078e0000 */
[----:B------:R-:W-:Y:S05]  /*05e0*/  @!P0 BRA `(.L_x_4) ;  /* 0xfffffff800ec8947 */ /* 0x000fea000383ffff */
[----:B------:R-:W-:Y:S05]  /*05f0*/  EXIT ;  /* 0x000000000000794d */ /* 0x000fea0003800000 */
        .weak           $__internal_0_$__cuda_sm20_div_rn_f64_full
        .type           $__internal_0_$__cuda_sm20_div_rn_f64_full,@function
        .size           $__internal_0_$__cuda_sm20_div_rn_f64_full,($__internal_1_$__cuda_sm20_dsqrt_rn_f64_mediumpath_v1 - $__internal_0_$__cuda_sm20_div_rn_f64_full)
$__internal_0_$__cuda_sm20_div_rn_f64_full:
[----:B------:R-:W0:Y:S01]  /*0600*/  LDC.64 R8, c[0x0][0x398] ;  /* 0x0000e600ff087b82 */ /* 0x000e220000000a00 */
[----:B------:R-:W-:Y:S01]  /*0610*/  IMAD.MOV.U32 R22, RZ, RZ, 0x1 ;  /* 0x00000001ff167424 */ /* 0x000fe200078e00ff */
[C---:B------:R-:W-:Y:S01]  /*0620*/  FSETP.GEU.AND P2, PT, |R5|.reuse, 1.469367938527859385e-39, PT ;  /* 0x001000000500780b */ /* 0x040fe20003f4e200 */
[----:B------:R-:W-:Y:S01]  /*0630*/  IMAD.MOV.U32 R0, RZ, RZ, 0x1ca00000 ;  /* 0x1ca00000ff007424 */ /* 0x000fe200078e00ff */
[----:B------:R-:W-:Y:S01]  /*0640*/  LOP3.LUT R26, R5, 0x7ff00000, RZ, 0xc0, !PT ;  /* 0x7ff00000051a7812 */ /* 0x000fe200078ec0ff */
[----:B------:R-:W-:Y:S01]  /*0650*/  BSSY.RECONVERGENT B1, `(.L_x_5) ;  /* 0x0000050000017945 */ /* 0x000fe20003800200 */
[C---:B0-----:R-:W-:Y:S02]  /*0660*/  FSETP.GEU.AND P0, PT, |R9|.reuse, 1.469367938527859385e-39, PT ;  /* 0x001000000900780b */ /* 0x041fe40003f0e200 */
[C---:B------:R-:W-:Y:S02]  /*0670*/  LOP3.LUT R6, R9.reuse, 0x800fffff, RZ, 0xc0, !PT ;  /* 0x800fffff09067812 */ /* 0x040fe400078ec0ff */
[----:B------:R-:W-:-:S02]  /*0680*/  LOP3.LUT R27, R9, 0x7ff00000, RZ, 0xc0, !PT ;  /* 0x7ff00000091b7812 */ /* 0x000fc400078ec0ff */
[----:B------:R-:W-:Y:S01]  /*0690*/  LOP3.LUT R7, R6, 0x3ff00000, RZ, 0xfc, !PT ;  /* 0x3ff0000006077812 */ /* 0x000fe200078efcff */
[----:B------:R-:W-:Y:S01]  /*06a0*/  IMAD.MOV.U32 R6, RZ, RZ, R8 ;  /* 0x000000ffff067224 */ /* 0x000fe200078e0008 */
[----:B------:R-:W-:-:S04]  /*06b0*/  ISETP.GE.U32.AND P1, PT, R26, R27, PT ;  /* 0x0000001b1a00720c */ /* 0x000fc80003f26070 */
[----:B------:R-:W-:Y:S01]  /*06c0*/  SEL R0, R0, 0x63400000, !P1 ;  /* 0x6340000000007807 */ /* 0x000fe20004800000 */
[----:B------:R-:W0:Y:S03]  /*06d0*/  @!P0 LDC.64 R18, c[0x0][0x398] ;  /* 0x0000e600ff128b82 */ /* 0x000e260000000a00 */
[----:B------:R-:W-:-:S04]  /*06e0*/  @!P2 LOP3.LUT R24, R0, 0x80000000, R5, 0xf8, !PT ;  /* 0x800000000018a812 */ /* 0x000fc800078ef805 */
[----:B------:R-:W-:Y:S01]  /*06f0*/  @!P2 LOP3.LUT R25, R24, 0x100000, RZ, 0xfc, !PT ;  /* 0x001000001819a812 */ /* 0x000fe200078efcff */
[----:B------:R-:W-:Y:S01]  /*0700*/  @!P2 IMAD.MOV.U32 R24, RZ, RZ, RZ ;  /* 0x000000ffff18a224 */ /* 0x000fe200078e00ff */
[----:B0-----:R-:W-:-:S06]  /*0710*/  @!P0 DMUL R6, R18, 8.98846567431157953865e+307 ;  /* 0x7fe0000012068828 */ /* 0x001fcc0000000000 */
[----:B------:R-:W0:Y:S02]  /*0720*/  MUFU.RCP64H R23, R7 ;  /* 0x0000000700177308 */ /* 0x000e240000001800 */
[----:B0-----:R-:W-:-:S08]  /*0730*/  DFMA R18, R22, -R6, 1 ;  /* 0x3ff000001612742b */ /* 0x001fd00000000806 */
[----:B------:R-:W-:-:S08]  /*0740*/  DFMA R18, R18, R18, R18 ;  /* 0x000000121212722b */ /* 0x000fd00000000012 */
[----:B------:R-:W-:Y:S01]  /*0750*/  DFMA R22, R22, R18, R22 ;  /* 0x000000121616722b */ /* 0x000fe20000000016 */
[----:B------:R-:W-:Y:S01]  /*0760*/  LOP3.LUT R19, R0, 0x800fffff, R5, 0xf8, !PT ;  /* 0x800fffff00137812 */ /* 0x000fe200078ef805 */
[----:B------:R-:W-:-:S06]  /*0770*/  IMAD.MOV.U32 R18, RZ, RZ, R4 ;  /* 0x000000ffff127224 */ /* 0x000fcc00078e0004 */
[----:B------:R-:W-:Y:S02]  /*0780*/  DFMA R20, R22, -R6, 1 ;  /* 0x3ff000001614742b */ /* 0x000fe40000000806 */
[----:B------:R-:W-:-:S06]  /*0790*/  @!P2 DFMA R18, R18, 2, -R24 ;  /* 0x400000001212a82b */ /* 0x000fcc0000000818 */
[----:B------:R-:W-:-:S08]  /*07a0*/  DFMA R20, R22, R20, R22 ;  /* 0x000000141614722b */ /* 0x000fd00000000016 */
[----:B------:R-:W-:-:S08]  /*07b0*/  DMUL R22, R20, R18 ;  /* 0x0000001214167228 */ /* 0x000fd00000000000 */
[----:B------:R-:W-:-:S08]  /*07c0*/  DFMA R24, R22, -R6, R18 ;  /* 0x800000061618722b */ /* 0x000fd00000000012 */
[----:B------:R-:W-:Y:S01]  /*07d0*/  DFMA R24, R20, R24, R22 ;  /* 0x000000181418722b */ /* 0x000fe20000000016 */
[----:B------:R-:W-:Y:S01]  /*07e0*/  MOV R22, R26 ;  /* 0x0000001a00167202 */ /* 0x000fe20000000f00 */
[----:B------:R-:W-:Y:S01]  /*07f0*/  IMAD.MOV.U32 R23, RZ, RZ, R27 ;  /* 0x000000ffff177224 */ /* 0x000fe200078e001b */
[----:B------:R-:W-:Y:S02]  /*0800*/  @!P2 LOP3.LUT R22, R19, 0x7ff00000, RZ, 0xc0, !PT ;  /* 0x7ff000001316a812 */ /* 0x000fe400078ec0ff */
[----:B------:R-:W-:-:S03]  /*0810*/  @!P0 LOP3.LUT R23, R7, 0x7ff00000, RZ, 0xc0, !PT ;  /* 0x7ff0000007178812 */ /* 0x000fc600078ec0ff */
[----:B------:R-:W-:-:S05]  /*0820*/  VIADD R20, R22, 0xffffffff ;  /* 0xffffffff16147836 */ /* 0x000fca0000000000 */
[----:B------:R-:W-:Y:S01]  /*0830*/  ISETP.GT.U32.AND P0, PT, R20, 0x7feffffe, PT ;  /* 0x7feffffe1400780c */ /* 0x000fe20003f04070 */
[----:B------:R-:W-:-:S05]  /*0840*/  VIADD R20, R23, 0xffffffff ;  /* 0xffffffff17147836 */ /* 0x000fca0000000000 */
[----:B------:R-:W-:-:S13]  /*0850*/  ISETP.GT.U32.OR P0, PT, R20, 0x7feffffe, P0 ;  /* 0x7feffffe1400780c */ /* 0x000fda0000704470 */
[----:B------:R-:W-:Y:S05]  /*0860*/  @P0 BRA `(.L_x_6) ;  /* 0x0000000000600947 */ /* 0x000fea0003800000 */
[----:B------:R-:W-:Y:S01]  /*0870*/  VIADDMNMX R26, R26, -R27, 0xb9600000, !PT ;  /* 0xb96000001a1a7446 */ /* 0x000fe2000780091b */
[----:B------:R-:W-:-:S03]  /*0880*/  IMAD.MOV.U32 R4, RZ, RZ, RZ ;  /* 0x000000ffff047224 */ /* 0x000fc600078e00ff */
[----:B------:R-:W-:-:S05]  /*0890*/  VIMNMX R5, PT, PT, R26, 0x46a00000, PT ;  /* 0x46a000001a057848 */ /* 0x000fca0003fe0100 */
[----:B------:R-:W-:-:S04]  /*08a0*/  IMAD.IADD R0, R5, 0x1, -R0 ;  /* 0x0000000105007824 */ /* 0x000fc800078e0a00 */
[----:B------:R-:W-:-:S06]  /*08b0*/  VIADD R5, R0, 0x7fe00000 ;  /* 0x7fe0000000057836 */ /* 0x000fcc0000000000 */
[----:B------:R-:W-:-:S10]  /*08c0*/  DMUL R20, R24, R4 ;  /* 0x0000000418147228 */ /* 0x000fd40000000000 */
[----:B------:R-:W-:-:S13]  /*08d0*/  FSETP.GTU.AND P0, PT, |R21|, 1.469367938527859385e-39, PT ;  /* 0x001000001500780b */ /* 0x000fda0003f0c200 */
[----:B------:R-:W-:Y:S05]  /*08e0*/  @P0 BRA `(.L_x_7) ;  /* 0x0000000000980947 */ /* 0x000fea0003800000 */
[----:B------:R-:W-:Y:S01]  /*08f0*/  DFMA R6, R24, -R6, R18 ;  /* 0x800000061806722b */ /* 0x000fe20000000012 */
[----:B------:R-:W-:-:S09]  /*0900*/  MOV R4, RZ ;  /* 0x000000ff00047202 */ /* 0x000fd20000000f00 */
[C---:B------:R-:W-:Y:S02]  /*0910*/  FSETP.NEU.AND P0, PT, R7.reuse, RZ, PT ;  /* 0x000000ff0700720b */ /* 0x040fe40003f0d000 */
[----:B------:R-:W-:-:S04]  /*0920*/  LOP3.LUT R9, R7, 0x80000000, R9, 0x48, !PT ;  /* 0x8000000007097812 */ /* 0x000fc800078e4809 */
[----:B------:R-:W-:-:S07]  /*0930*/  LOP3.LUT R5, R9, R5, RZ, 0xfc, !PT ;  /* 0x0000000509057212 */ /* 0x000fce00078efcff */
[----:B------:R-:W-:Y:S05]  /*0940*/  @!P0 BRA `(.L_x_7) ;  /* 0x0000000000808947 */ /* 0x000fea0003800000 */
[----:B------:R-:W-:Y:S01]  /*0950*/  IMAD.MOV R7, RZ, RZ, -R0 ;  /* 0x000000ffff077224 */ /* 0x000fe200078e0a00 */
[----:B------:R-:W-:Y:S01]  /*0960*/  DMUL.RP R4, R24, R4 ;  /* 0x0000000418047228 */ /* 0x000fe20000008000 */
[----:B------:R-:W-:-:S06]  /*0970*/  IMAD.MOV.U32 R6, RZ, RZ, RZ ;  /* 0x000000ffff067224 */ /* 0x000fcc00078e00ff */
[----:B------:R-:W-:-:S03]  /*0980*/  DFMA R6, R20, -R6, R24 ;  /* 0x800000061406722b */ /* 0x000fc60000000018 */
[----:B------:R-:W-:-:S03]  /*0990*/  LOP3.LUT R9, R5, R9, RZ, 0x3c, !PT ;  /* 0x0000000905097212 */ /* 0x000fc600078e3cff */
[----:B------:R-:W-:-:S04]  /*09a0*/  IADD3 R6, PT, PT, -R0, -0x43300000, RZ ;  /* 0xbcd0000000067810 */ /* 0x000fc80007ffe1ff */
[----:B------:R-:W-:-:S04]  /*09b0*/  FSETP.NEU.AND P0, PT, |R7|, R6, PT ;  /* 0x000000060700720b */ /* 0x000fc80003f0d200 */
[----:B------:R-:W-:Y:S02]  /*09c0*/  FSEL R20, R4, R20, !P0 ;  /* 0x0000001404147208 */ /* 0x000fe40004000000 */
[----:B------:R-:W-:Y:S01]  /*09d0*/  FSEL R21, R9, R21, !P0 ;  /* 0x0000001509157208 */ /* 0x000fe20004000000 */
[----:B------:R-:W-:Y:S06]  /*09e0*/  BRA `(.L_x_7) ;  /* 0x0000000000587947 */ /* 0x000fec0003800000 */
.L_x_6:
[----:B------:R-:W-:-:S14]  /*09f0*/  DSETP.NAN.AND P0, PT, R4, R4, PT ;  /* 0x000000040400722a */ /* 0x000fdc0003f08000 */
[----:B------:R-:W-:Y:S05]  /*0a00*/  @P0 BRA `(.L_x_8) ;  /* 0x0000000000480947 */ /* 0x000fea0003800000 */
[----:B------:R-:W0:Y:S02]  /*0a10*/  LDC.64 R6, c[0x0][0x398] ;  /* 0x0000e600ff067b82 */ /* 0x000e240000000a00 */
[----:B0-----:R-:W-:-:S14]  /*0a20*/  DSETP.NAN.AND P0, PT, R6, R6, PT ;  /* 0x000000060600722a */ /* 0x001fdc0003f08000 */
[----:B------:R-:W-:Y:S05]  /*0a30*/  @P0 BRA `(.L_x_9) ;  /* 0x0000000000300947 */ /* 0x000fea0003800000 */
[----:B------:R-:W-:Y:S01]  /*0a40*/  ISETP.NE.AND P0, PT, R22, R23, PT ;  /* 0x000000171600720c */ /* 0x000fe20003f05270 */
[----:B------:R-:W-:Y:S02]  /*0a50*/  IMAD.MOV.U32 R20, RZ, RZ, 0x0 ;  /* 0x00000000ff147424 */ /* 0x000fe400078e00ff */
[----:B------:R-:W-:-:S10]  /*0a60*/  IMAD.MOV.U32 R21, RZ, RZ, -0x80000 ;  /* 0xfff80000ff157424 */ /* 0x000fd400078e00ff */
[----:B------:R-:W-:Y:S05]  /*0a70*/  @!P0 BRA `(.L_x_7) ;  /* 0x0000000000348947 */ /* 0x000fea0003800000 */
[----:B------:R-:W-:Y:S02]  /*0a80*/  ISETP.NE.AND P0, PT, R22, 0x7ff00000, PT ;  /* 0x7ff000001600780c */ /* 0x000fe40003f05270 */
[----:B------:R-:W-:Y:S02]  /*0a90*/  LOP3.LUT R21, R5, 0x80000000, R9, 0x48, !PT ;  /* 0x8000000005157812 */ /* 0x000fe400078e4809 */
[----:B------:R-:W-:-:S13]  /*0aa0*/  ISETP.EQ.OR P0, PT, R23, RZ, !P0 ;  /* 0x000000ff1700720c */ /* 0x000fda0004702670 */
[----:B------:R-:W-:Y:S01]  /*0ab0*/  @P0 LOP3.LUT R0, R21, 0x7ff00000, RZ, 0xfc, !PT ;  /* 0x7ff0000015000812 */ /* 0x000fe200078efcff */
[----:B------:R-:W-:Y:S02]  /*0ac0*/  @!P0 IMAD.MOV.U32 R20, RZ, RZ, RZ ;  /* 0x000000ffff148224 */ /* 0x000fe400078e00ff */
[----:B------:R-:W-:Y:S01]  /*0ad0*/  @P0 IMAD.MOV.U32 R20, RZ, RZ, RZ ;  /* 0x000000ffff140224 */ /* 0x000fe200078e00ff */
[----:B------:R-:W-:Y:S01]  /*0ae0*/  @P0 MOV R21, R0 ;  /* 0x0000000000150202 */ /* 0x000fe20000000f00 */
[----:B------:R-:W-:Y:S06]  /*0af0*/  BRA `(.L_x_7) ;  /* 0x0000000000147947 */ /* 0x000fec0003800000 */
.L_x_9:
[----:B------:R-:W-:Y:S01]  /*0b00*/  LOP3.LUT R21, R9, 0x80000, RZ, 0xfc, !PT ;  /* 0x0008000009157812 */ /* 0x000fe200078efcff */
[----:B------:R-:W-:Y:S01]  /*0b10*/  IMAD.MOV.U32 R20, RZ, RZ, R8 ;  /* 0x000000ffff147224 */ /* 0x000fe200078e0008 */
[----:B------:R-:W-:Y:S06]  /*0b20*/  BRA `(.L_x_7) ;  /* 0x0000000000087947 */ /* 0x000fec0003800000 */
.L_x_8:
[----:B------:R-:W-:Y:S01]  /*0b30*/  LOP3.LUT R21, R5, 0x80000, RZ, 0xfc, !PT ;  /* 0x0008000005157812 */ /* 0x000fe200078efcff */
[----:B------:R-:W-:-:S07]  /*0b40*/  IMAD.MOV.U32 R20, RZ, RZ, R4 ;  /* 0x000000ffff147224 */ /* 0x000fce00078e0004 */
.L_x_7:
[----:B------:R-:W-:Y:S05]  /*0b50*/  BSYNC.RECONVERGENT B1 ;  /* 0x0000000000017941 */ /* 0x000fea0003800200 */
.L_x_5:
[----:B------:R-:W-:Y:S02]  /*0b60*/  IMAD.MOV.U32 R4, RZ, RZ, R2 ;  /* 0x000000ffff047224 */ /* 0x000fe400078e0002 */
[----:B------:R-:W-:-:S04]  /*0b70*/  IMAD.MOV.U32 R5, RZ, RZ, 0x0 ;  /* 0x00000000ff057424 */ /* 0x000fc800078e00ff */
[----:B------:R-:W-:Y:S05]  /*0b80*/  RET.REL.NODEC R4 `(_Z10PDH_kernelP8atomdescP10hist_entryxd) ;  /* 0xfffffff4041c7950 */ /* 0x000fea0003c3ffff */
        .weak           $__internal_1_$__cuda_sm20_dsqrt_rn_f64_mediumpath_v1
        .type           $__internal_1_$__cuda_sm20_dsqrt_rn_f64_mediumpath_v1,@function
        .size           $__internal_1_$__cuda_sm20_dsqrt_rn_f64_mediumpath_v1,(.L_x_16 - $__internal_1_$__cuda_sm20_dsqrt_rn_f64_mediumpath_v1)
$__internal_1_$__cuda_sm20_dsqrt_rn_f64_mediumpath_v1:
[----:B------:R-:W-:Y:S01]  /*0b90*/  ISETP.GE.U32.AND P0, PT, R6, -0x3400000, PT ;  /* 0xfcc000000600780c */ /* 0x000fe20003f06070 */
[----:B------:R-:W-:Y:S01]  /*0ba0*/  BSSY.RECONVERGENT B1, `(.L_x_10) ;  /* 0x0000026000017945 */ /* 0x000fe20003800200 */
[----:B------:R-:W-:Y:S01]  /*0bb0*/  IMAD.MOV.U32 R22, RZ, RZ, R24 ;  /* 0x000000ffff167224 */ /* 0x000fe200078e0018 */
[----:B------:R-:W-:Y:S01]  /*0bc0*/  MOV R7, R21 ;  /* 0x0000001500077202 */ /* 0x000fe20000000f00 */
[----:B------:R-:W-:-:S09]  /*0bd0*/  IMAD.MOV.U32 R6, RZ, RZ, R20 ;  /* 0x000000ffff067224 */ /* 0x000fd200078e0014 */
[----:B------:R-:W-:Y:S05]  /*0be0*/  @!P0 BRA `(.L_x_11) ;  /* 0x0000000000208947 */ /* 0x000fea0003800000 */
[----:B------:R-:W-:-:S10]  /*0bf0*/  DFMA.RM R6, R6, R22, R18 ;  /* 0x000000160606722b */ /* 0x000fd40000004012 */
[----:B------:R-:W-:-:S05]  /*0c00*/  IADD3 R8, P0, PT, R6, 0x1, RZ ;  /* 0x0000000106087810 */ /* 0x000fca0007f1e0ff */
[----:B------:R-:W-:-:S06]  /*0c10*/  IMAD.X R9, RZ, RZ, R7, P0 ;  /* 0x000000ffff097224 */ /* 0x000fcc00000e0607 */
[----:B------:R-:W-:-:S08]  /*0c20*/  DFMA.RP R4, -R6, R8, R4 ;  /* 0x000000080604722b */ /* 0x000fd00000008104 */
[----:B------:R-:W-:-:S06]  /*0c30*/  DSETP.GT.AND P0, PT, R4, RZ, PT ;  /* 0x000000ff0400722a */ /* 0x000fcc0003f04000 */
[----:B------:R-:W-:Y:S02]  /*0c40*/  FSEL R6, R8, R6, P0 ;  /* 0x0000000608067208 */ /* 0x000fe40000000000 */
[----:B------:R-:W-:Y:S01]  /*0c50*/  FSEL R7, R9, R7, P0 ;  /* 0x0000000709077208 */ /* 0x000fe20000000000 */
[----:B------:R-:W-:Y:S06]  /*0c60*/  BRA `(.L_x_12) ;  /* 0x0000000000647947 */ /* 0x000fec0003800000 */
.L_x_11:
[----:B------:R-:W-:-:S14]  /*0c70*/  DSETP.NE.AND P0, PT, R4, RZ, PT ;  /* 0x000000ff0400722a */ /* 0x000fdc0003f05000 */
[----:B------:R-:W-:Y:S05]  /*0c80*/  @!P0 BRA `(.L_x_13) ;  /* 0x0000000000588947 */ /* 0x000fea0003800000 */
[----:B------:R-:W-:-:S13]  /*0c90*/  ISETP.GE.AND P0, PT, R5, RZ, PT ;  /* 0x000000ff0500720c */ /* 0x000fda0003f06270 */
[----:B------:R-:W-:Y:S02]  /*0ca0*/  @!P0 IMAD.MOV.U32 R6, RZ, RZ, 0x0 ;  /* 0x00000000ff068424 */ /* 0x000fe400078e00ff */
[----:B------:R-:W-:Y:S01]  /*0cb0*/  @!P0 IMAD.MOV.U32 R7, RZ, RZ, -0x80000 ;  /* 0xfff80000ff078424 */ /* 0x000fe200078e00ff */
[----:B------:R-:W-:Y:S06]  /*0cc0*/  @!P0 BRA `(.L_x_12) ;  /* 0x00000000004c8947 */ /* 0x000fec0003800000 */
[----:B------:R-:W-:-:S13]  /*0cd0*/  ISETP.GT.AND P0, PT, R5, 0x7fefffff, PT ;  /* 0x7fefffff0500780c */ /* 0x000fda0003f04270 */
[----:B------:R-:W-:Y:S05]  /*0ce0*/  @P0 BRA `(.L_x_13) ;  /* 0x0000000000400947 */ /* 0x000fea0003800000 */
[----:B------:R-:W-:Y:S01]  /*0cf0*/  DMUL R4, R4, 8.11296384146066816958e+31 ;  /* 0x4690000004047828 */ /* 0x000fe20000000000 */
[----:B------:R-:W-:Y:S02]  /*0d00*/  IMAD.MOV.U32 R6, RZ, RZ, RZ ;  /* 0x000000ffff067224 */ /* 0x000fe400078e00ff */
[----:B------:R-:W-:Y:S02]  /*0d10*/  IMAD.MOV.U32 R18, RZ, RZ, 0x0 ;  /* 0x00000000ff127424 */ /* 0x000fe400078e00ff */
[----:B------:R-:W-:Y:S01]  /*0d20*/  IMAD.MOV.U32 R19, RZ, RZ, 0x3fd80000 ;  /* 0x3fd80000ff137424 */ /* 0x000fe200078e00ff */
[----:B------:R-:W0:Y:S02]  /*0d30*/  MUFU.RSQ64H R7, R5 ;  /* 0x0000000500077308 */ /* 0x000e240000001c00 */
[----:B0-----:R-:W-:-:S08]  /*0d40*/  DMUL R8, R6, R6 ;  /* 0x0000000606087228 */ /* 0x001fd00000000000 */
[----:B------:R-:W-:-:S08]  /*0d50*/  DFMA R8, R4, -R8, 1 ;  /* 0x3ff000000408742b */ /* 0x000fd00000000808 */
[----:B------:R-:W-:Y:S02]  /*0d60*/  DFMA R18, R8, R18, 0.5 ;  /* 0x3fe000000812742b */ /* 0x000fe40000000012 */
[----:B------:R-:W-:-:S08]  /*0d70*/  DMUL R8, R6, R8 ;  /* 0x0000000806087228 */ /* 0x000fd00000000000 */
[----:B------:R-:W-:-:S08]  /*0d80*/  DFMA R8, R18, R8, R6 ;  /* 0x000000081208722b */ /* 0x000fd00000000006 */
[----:B------:R-:W-:Y:S02]  /*0d90*/  DMUL R6, R4, R8 ;  /* 0x0000000804067228 */ /* 0x000fe40000000000 */
[----:B------:R-:W-:-:S06]  /*0da0*/  IADD3 R9, PT, PT, R9, -0x100000, RZ ;  /* 0xfff0000009097810 */ /* 0x000fcc0007ffe0ff */
[----:B------:R-:W-:-:S08]  /*0db0*/  DFMA R18, R6, -R6, R4 ;  /* 0x800000060612722b */ /* 0x000fd00000000004 */
[----:B------:R-:W-:-:S10]  /*0dc0*/  DFMA R6, R8, R18, R6 ;  /* 0x000000120806722b */ /* 0x000fd40000000006 */
[----:B------:R-:W-:Y:S01]  /*0dd0*/  VIADD R7, R7, 0xfcb00000 ;  /* 0xfcb0000007077836 */ /* 0x000fe20000000000 */
[----:B------:R-:W-:Y:S06]  /*0de0*/  BRA `(.L_x_12) ;  /* 0x0000000000047947 */ /* 0x000fec0003800000 */
.L_x_13:
[----:B------:R-:W-:-:S11]  /*0df0*/  DADD R6, R4, R4 ;  /* 0x0000000004067229 */ /* 0x000fd60000000004 */
.L_x_12:
[----:B------:R-:W-:Y:S05]  /*0e00*/  BSYNC.RECONVERGENT B1 ;  /* 0x0000000000017941 */ /* 0x000fea0003800200 */
.L_x_10:
[----:B------:R-:W-:Y:S02]  /*0e10*/  IMAD.MOV.U32 R4, RZ, RZ, R0 ;  /* 0x000000ffff047224 */ /* 0x000fe400078e0000 */
[----:B------:R-:W-:Y:S02]  /*0e20*/  IMAD.MOV.U32 R5, RZ, RZ, 0x0 ;  /* 0x00000000ff057424 */ /* 0x000fe400078e00ff */
[----:B------:R-:W-:Y:S02]  /*0e30*/  IMAD.MOV.U32 R8, RZ, RZ, R6 ;  /* 0x000000ffff087224 */ /* 0x000fe400078e0006 */
[----:B------:R-:W-:Y:S01]  /*0e40*/  IMAD.MOV.U32 R9, RZ, RZ, R7 ;  /* 0x000000ffff097224 */ /* 0x000fe200078e0007 */
[----:B------:R-:W-:Y:S06]  /*0e50*/  RET.REL.NODEC R4 `(_Z10PDH_kernelP8atomdescP10hist_entryxd) ;  /* 0xfffffff004687950 */ /* 0x000fec0003c3ffff */
.L_x_14:
[----:B------:R-:W-:-:S00]  /*0e60*/  BRA `(.L_x_14) ;  /* 0xfffffffc00fc7947 */ /* 0x000fc0000383ffff */
[----:B------:R-:W-:-:S00]  /*0e70*/  NOP ;  /* 0x0000000000007918 */ /* 0x000fc00000000000 */
        /* <DEDUP_REMOVED lines=8> */
.L_x_16:


//--------------------- .nv.shared.reserved.0     --------------------------
	.section	.nv.shared.reserved.0,"aw",@nobits
	.weak		__nv_reservedSMEM_offset_0_alias
	.size		__nv_reservedSMEM_offset_0_alias, 0, 64
	.other		__nv_reservedSMEM_offset_0_alias,@"STO_CUDA_RESERVED_SHARED STV_DEFAULT"
__nv_reservedSMEM_offset_0_alias:
	.zero		0
	.zero		64


//--------------------- .nv.constant0._Z10PDH_kernelP8atomdescP10hist_entryxd --------------------------
	.section	.nv.constant0._Z10PDH_kernelP8atomdescP10hist_entryxd,"a",@progbits
	.sectionflags	@""
	.align	4
.nv.constant0._Z10PDH_kernelP8atomdescP10hist_entryxd:
	.zero		928


//--------------------- SYMBOLS --------------------------

	.type		.nv.reservedSmem.offset0,@object
	.size		.nv.reservedSmem.offset0,0x4
